//
// Generated by NVIDIA NVVM Compiler
//
// Compiler Build ID: CL-36424714
// Cuda compilation tools, release 13.0, V13.0.88
// Based on NVVM 20.0.0
//

.version 9.0
.target sm_100
.address_size 64

	// .globl	_Z5k_sumlPdS_
// _ZZ5k_sumlPdS_E10shared_buf has been demoted

.visible .entry _Z5k_sumlPdS_(
	.param .u64 _Z5k_sumlPdS__param_0,
	.param .u64 .ptr .align 1 _Z5k_sumlPdS__param_1,
	.param .u64 .ptr .align 1 _Z5k_sumlPdS__param_2
)
{
	.reg .pred 	%p<3>;
	.reg .b32 	%r<14>;
	.reg .b64 	%rd<11>;
	.reg .b64 	%fd<69>;
	// demoted variable
	.shared .align 8 .b8 _ZZ5k_sumlPdS_E10shared_buf[2048];
	ld.param.u64 	%rd4, [_Z5k_sumlPdS__param_0];
	ld.param.u64 	%rd2, [_Z5k_sumlPdS__param_1];
	ld.param.u64 	%rd3, [_Z5k_sumlPdS__param_2];
	mov.u32 	%r1, %tid.x;
	mov.u32 	%r5, %ntid.x;
	mov.u32 	%r2, %ctaid.x;
	mad.lo.s32 	%r6, %r5, %r2, %r1;
	cvt.s64.s32 	%rd1, %r6;
	setp.le.s64 	%p1, %rd4, %rd1;
	@%p1 bra 	$L__BB0_4;
	cvta.to.global.u64 	%rd5, %rd2;
	shl.b64 	%rd6, %rd1, 3;
	add.s64 	%rd7, %rd5, %rd6;
	ld.global.f64 	%fd4, [%rd7];
	shl.b32 	%r8, %r1, 3;
	mov.u32 	%r9, _ZZ5k_sumlPdS_E10shared_buf;
	add.s32 	%r10, %r9, %r8;
	st.shared.f64 	[%r10], %fd4;
	bar.sync 	0;
	mov.f64 	%fd68, 0d0000000000000000;
	mov.b32 	%r13, 128;
$L__BB0_2:
	add.s32 	%r12, %r9, %r13;
	ld.shared.f64 	%fd5, [%r12+-128];
	add.f64 	%fd6, %fd68, %fd5;
	ld.shared.f64 	%fd7, [%r12+-120];
	add.f64 	%fd8, %fd6, %fd7;
	ld.shared.f64 	%fd9, [%r12+-112];
	add.f64 	%fd10, %fd8, %fd9;
	ld.shared.f64 	%fd11, [%r12+-104];
	add.f64 	%fd12, %fd10, %fd11;
	ld.shared.f64 	%fd13, [%r12+-96];
	add.f64 	%fd14, %fd12, %fd13;
	ld.shared.f64 	%fd15, [%r12+-88];
	add.f64 	%fd16, %fd14, %fd15;
	ld.shared.f64 	%fd17, [%r12+-80];
	add.f64 	%fd18, %fd16, %fd17;
	ld.shared.f64 	%fd19, [%r12+-72];
	add.f64 	%fd20, %fd18, %fd19;
	ld.shared.f64 	%fd21, [%r12+-64];
	add.f64 	%fd22, %fd20, %fd21;
	ld.shared.f64 	%fd23, [%r12+-56];
	add.f64 	%fd24, %fd22, %fd23;
	ld.shared.f64 	%fd25, [%r12+-48];
	add.f64 	%fd26, %fd24, %fd25;
	ld.shared.f64 	%fd27, [%r12+-40];
	add.f64 	%fd28, %fd26, %fd27;
	ld.shared.f64 	%fd29, [%r12+-32];
	add.f64 	%fd30, %fd28, %fd29;
	ld.shared.f64 	%fd31, [%r12+-24];
	add.f64 	%fd32, %fd30, %fd31;
	ld.shared.f64 	%fd33, [%r12+-16];
	add.f64 	%fd34, %fd32, %fd33;
	ld.shared.f64 	%fd35, [%r12+-8];
	add.f64 	%fd36, %fd34, %fd35;
	ld.shared.f64 	%fd37, [%r12];
	add.f64 	%fd38, %fd36, %fd37;
	ld.shared.f64 	%fd39, [%r12+8];
	add.f64 	%fd40, %fd38, %fd39;
	ld.shared.f64 	%fd41, [%r12+16];
	add.f64 	%fd42, %fd40, %fd41;
	ld.shared.f64 	%fd43, [%r12+24];
	add.f64 	%fd44, %fd42, %fd43;
	ld.shared.f64 	%fd45, [%r12+32];
	add.f64 	%fd46, %fd44, %fd45;
	ld.shared.f64 	%fd47, [%r12+40];
	add.f64 	%fd48, %fd46, %fd47;
	ld.shared.f64 	%fd49, [%r12+48];
	add.f64 	%fd50, %fd48, %fd49;
	ld.shared.f64 	%fd51, [%r12+56];
	add.f64 	%fd52, %fd50, %fd51;
	ld.shared.f64 	%fd53, [%r12+64];
	add.f64 	%fd54, %fd52, %fd53;
	ld.shared.f64 	%fd55, [%r12+72];
	add.f64 	%fd56, %fd54, %fd55;
	ld.shared.f64 	%fd57, [%r12+80];
	add.f64 	%fd58, %fd56, %fd57;
	ld.shared.f64 	%fd59, [%r12+88];
	add.f64 	%fd60, %fd58, %fd59;
	ld.shared.f64 	%fd61, [%r12+96];
	add.f64 	%fd62, %fd60, %fd61;
	ld.shared.f64 	%fd63, [%r12+104];
	add.f64 	%fd64, %fd62, %fd63;
	ld.shared.f64 	%fd65, [%r12+112];
	add.f64 	%fd66, %fd64, %fd65;
	ld.shared.f64 	%fd67, [%r12+120];
	add.f64 	%fd68, %fd66, %fd67;
	add.s32 	%r13, %r13, 256;
	setp.ne.s32 	%p2, %r13, 2176;
	@%p2 bra 	$L__BB0_2;
	cvta.to.global.u64 	%rd8, %rd3;
	mul.wide.u32 	%rd9, %r2, 8;
	add.s64 	%rd10, %rd8, %rd9;
	st.global.f64 	[%rd10], %fd68;
$L__BB0_4:
	ret;

}


// ===== COMPILED SASS (sm_100) =====

	.target	sm_100

	.elftype	@"ET_EXEC"


//--------------------- .note.nv.tkinfo           --------------------------
	.section	.note.nv.tkinfo,"",@"SHT_NOTE"
	.sectionflags	@"SHF_NOTE_NV_TKINFO"
	.tkinfo
        /*0018*/ 	.word	0x00000002
        /*0030*/ 	.string	""
        /*0030*/ 	.string	"ptxas"
        /*0030*/ 	.string	"Cuda compilation tools, release 13.0, V13.0.88"
        /*0030*/ 	.string	"Build cuda_13.0.r13.0/compiler.36424714_0"
        /*0030*/ 	.string	"-arch sm_100 -m 64 "



//--------------------- .note.nv.cuinfo           --------------------------
	.section	.note.nv.cuinfo,"",@"SHT_NOTE"
	.sectionflags	@"SHF_NOTE_NV_CUINFO"
        /*0018*/ 	.short	0x0002
        /*001a*/ 	.short	0x0064
        /*001c*/ 	.short	0x0082
	.zero		2


//--------------------- .nv.info                  --------------------------
	.section	.nv.info,"",@"SHT_CUDA_INFO"
	.align	4


	//----- nvinfo : EIATTR_REGCOUNT
	.align		4
        /*0000*/ 	.byte	0x04, 0x2f
        /*0002*/ 	.short	(.L_1 - .L_0)
	.align		4
.L_0:
        /*0004*/ 	.word	index@(_Z5k_sumlPdS_)
        /*0008*/ 	.word	0x00000014


	//----- nvinfo : EIATTR_FRAME_SIZE
	.align		4
.L_1:
        /*000c*/ 	.byte	0x04, 0x11
        /*000e*/ 	.short	(.L_3 - .L_2)
	.align		4
.L_2:
        /*0010*/ 	.word	index@(_Z5k_sumlPdS_)
        /*0014*/ 	.word	0x00000000


	//----- nvinfo : EIATTR_MIN_STACK_SIZE
	.align		4
.L_3:
        /*0018*/ 	.byte	0x04, 0x12
        /*001a*/ 	.short	(.L_5 - .L_4)
	.align		4
.L_4:
        /*001c*/ 	.word	index@(_Z5k_sumlPdS_)
        /*0020*/ 	.word	0x00000000
.L_5:


//--------------------- .nv.compat                --------------------------
	.section	.nv.compat,"",@"SHT_CUDA_COMPAT_INFO"
	.align	4
        /*0000*/ 	.byte	0x02, 0x09, 0x00, 0x00, 0x02, 0x02, 0x01, 0x00, 0x02, 0x05, 0x05, 0x00, 0x03, 0x07, 0x01, 0x01
        /*0010*/ 	.byte	0x02, 0x03, 0x00, 0x00, 0x02, 0x06, 0x01, 0x00, 0x04, 0x0b, 0x08, 0x00, 0x01, 0x00, 0x00, 0x00
        /*0020*/ 	.byte	0x00, 0x00, 0x00, 0x00


//--------------------- .nv.info._Z5k_sumlPdS_    --------------------------
	.section	.nv.info._Z5k_sumlPdS_,"",@"SHT_CUDA_INFO"
	.sectionflags	@""
	.align	4


	//----- nvinfo : EIATTR_CUDA_API_VERSION
	.align		4
        /*0000*/ 	.byte	0x04, 0x37
        /*0002*/ 	.short	(.L_7 - .L_6)
.L_6:
        /*0004*/ 	.word	0x00000082


	//----- nvinfo : EIATTR_KPARAM_INFO
	.align		4
.L_7:
        /*0008*/ 	.byte	0x04, 0x17
        /*000a*/ 	.short	(.L_9 - .L_8)
.L_8:
        /*000c*/ 	.word	0x00000000
        /*0010*/ 	.short	0x0002
        /*0012*/ 	.short	0x0010
        /*0014*/ 	.byte	0x00, 0xf5, 0x21, 0x00


	//----- nvinfo : EIATTR_KPARAM_INFO
	.align		4
.L_9:
        /*0018*/ 	.byte	0x04, 0x17
        /*001a*/ 	.short	(.L_11 - .L_10)
.L_10:
        /*001c*/ 	.word	0x00000000
        /*0020*/ 	.short	0x0001
        /*0022*/ 	.short	0x0008
        /*0024*/ 	.byte	0x00, 0xf5, 0x21, 0x00


	//----- nvinfo : EIATTR_KPARAM_INFO
	.align		4
.L_11:
        /*0028*/ 	.byte	0x04, 0x17
        /*002a*/ 	.short	(.L_13 - .L_12)
.L_12:
        /*002c*/ 	.word	0x00000000
        /*0030*/ 	.short	0x0000
        /*0032*/ 	.short	0x0000
        /*0034*/ 	.byte	0x00, 0xf0, 0x21, 0x00


	//----- nvinfo : EIATTR_SPARSE_MMA_MASK
	.align		4
.L_13:
        /*0038*/ 	.byte	0x03, 0x50
        /*003a*/ 	.short	0x0000


	//----- nvinfo : EIATTR_MAXREG_COUNT
	.align		4
        /*003c*/ 	.byte	0x03, 0x1b
        /*003e*/ 	.short	0x00ff


	//----- nvinfo : EIATTR_NUM_BARRIERS
	.align		4
        /*0040*/ 	.byte	0x02, 0x4c
        /*0042*/ 	.byte	0x01
	.zero		1


	//----- nvinfo : EIATTR_MERCURY_ISA_VERSION
	.align		4
        /*0044*/ 	.byte	0x03, 0x5f
        /*0046*/ 	.short	0x0101


	//----- nvinfo : EIATTR_VRC_CTA_INIT_COUNT
	.align		4
        /*0048*/ 	.byte	0x02, 0x4a
	.zero		1
	.zero		1


	//----- nvinfo : EIATTR_EXIT_INSTR_OFFSETS
	.align		4
        /*004c*/ 	.byte	0x04, 0x1c
        /*004e*/ 	.short	(.L_15 - .L_14)


	//   ....[0]....
.L_14:
        /*0050*/ 	.word	0x00000090


	//   ....[1]....
        /*0054*/ 	.word	0x000004d0


	//----- nvinfo : EIATTR_CBANK_PARAM_SIZE
	.align		4
.L_15:
        /*0058*/ 	.byte	0x03, 0x19
        /*005a*/ 	.short	0x0018


	//----- nvinfo : EIATTR_PARAM_CBANK
	.align		4
        /*005c*/ 	.byte	0x04, 0x0a
        /*005e*/ 	.short	(.L_17 - .L_16)
	.align		4
.L_16:
        /*0060*/ 	.word	index@(.nv.constant0._Z5k_sumlPdS_)
        /*0064*/ 	.short	0x0380
        /*0066*/ 	.short	0x0018


	//----- nvinfo : EIATTR_SW_WAR
	.align		4
.L_17:
        /*0068*/ 	.byte	0x04, 0x36
        /*006a*/ 	.short	(.L_19 - .L_18)
.L_18:
        /*006c*/ 	.word	0x00000008
.L_19:


//--------------------- .nv.callgraph             --------------------------
	.section	.nv.callgraph,"",@"SHT_CUDA_CALLGRAPH"
	.align	4
	.sectionentsize	8
	.align		4
        /*0000*/ 	.word	0x00000000
	.align		4
        /*0004*/ 	.word	0xffffffff
	.align		4
        /*0008*/ 	.word	0x00000000
	.align		4
        /*000c*/ 	.word	0xfffffffe
	.align		4
        /*0010*/ 	.word	0x00000000
	.align		4
        /*0014*/ 	.word	0xfffffffd
	.align		4
        /*0018*/ 	.word	0x00000000
	.align		4
        /*001c*/ 	.word	0xfffffffc


//--------------------- .text._Z5k_sumlPdS_       --------------------------
	.section	.text._Z5k_sumlPdS_,"ax",@progbits
	.align	128
        .global         _Z5k_sumlPdS_
        .type           _Z5k_sumlPdS_,@function
        .size           _Z5k_sumlPdS_,(.L_x_2 - _Z5k_sumlPdS_)
        .other          _Z5k_sumlPdS_,@"STO_CUDA_ENTRY STV_DEFAULT"
_Z5k_sumlPdS_:
.text._Z5k_sumlPdS_:
[----:B------:R-:W-:Y:S01]  /*0000*/  LDC R1, c[0x0][0x37c] ;  /* 0x0000df00ff017b82 */ /* 0x000fe20000000800 */
[----:B------:R-:W0:Y:S01]  /*0010*/  S2R R3, SR_TID.X ;  /* 0x0000000000037919 */ /* 0x000e220000002100 */
[----:B------:R-:W0:Y:S01]  /*0020*/  LDCU UR4, c[0x0][0x360] ;  /* 0x00006c00ff0477ac */ /* 0x000e220008000800 */
[----:B------:R-:W0:Y:S01]  /*0030*/  S2R R0, SR_CTAID.X ;  /* 0x0000000000007919 */ /* 0x000e220000002500 */
[----:B------:R-:W1:Y:S01]  /*0040*/  LDCU.64 UR6, c[0x0][0x380] ;  /* 0x00007000ff0677ac */ /* 0x000e620008000a00 */
[----:B0-----:R-:W-:-:S05]  /*0050*/  IMAD R2, R0, UR4, R3 ;  /* 0x0000000400027c24 */ /* 0x001fca000f8e0203 */
[----:B-1----:R-:W-:Y:S02]  /*0060*/  ISETP.GE.U32.AND P0, PT, R2, UR6, PT ;  /* 0x0000000602007c0c */ /* 0x002fe4000bf06070 */
[----:B------:R-:W-:-:S04]  /*0070*/  SHF.R.S32.HI R5, RZ, 0x1f, R2 ;  /* 0x0000001fff057819 */ /* 0x000fc80000011402 */
[----:B------:R-:W-:-:S13]  /*0080*/  ISETP.GE.AND.EX P0, PT, R5, UR7, PT, P0 ;  /* 0x0000000705007c0c */ /* 0x000fda000bf06300 */
[----:B------:R-:W-:Y:S05]  /*0090*/  @P0 EXIT ;  /* 0x000000000000094d */ /* 0x000fea0003800000 */
[----:B------:R-:W0:Y:S01]  /*00a0*/  LDCU.64 UR4, c[0x0][0x388] ;  /* 0x00007100ff0477ac */ /* 0x000e220008000a00 */
[----:B------:R-:W1:Y:S01]  /*00b0*/  LDCU.64 UR6, c[0x0][0x358] ;  /* 0x00006b00ff0677ac */ /* 0x000e620008000a00 */
[----:B0-----:R-:W-:-:S04]  /*00c0*/  LEA R4, P0, R2, UR4, 0x3 ;  /* 0x0000000402047c11 */ /* 0x001fc8000f8018ff */
[----:B------:R-:W-:-:S06]  /*00d0*/  LEA.HI.X R5, R2, UR5, R5, 0x3, P0 ;  /* 0x0000000502057c11 */ /* 0x000fcc00080f1c05 */
[----:B-1----:R-:W2:Y:S01]  /*00e0*/  LDG.E.64 R4, desc[UR6][R4.64] ;  /* 0x0000000604047981 */ /* 0x002ea2000c1e1b00 */
[----:B------:R-:W0:Y:S01]  /*00f0*/  S2UR UR5, SR_CgaCtaId ;  /* 0x00000000000579c3 */ /* 0x000e220000008800 */
[----:B------:R-:W-:Y:S01]  /*0100*/  UMOV UR4, 0x400 ;  /* 0x0000040000047882 */ /* 0x000fe20000000000 */
[----:B------:R-:W-:Y:S01]  /*0110*/  IMAD.MOV.U32 R2, RZ, RZ, 0x80 ;  /* 0x00000080ff027424 */ /* 0x000fe200078e00ff */
[----:B------:R-:W-:Y:S01]  /*0120*/  CS2R R16, SRZ ;  /* 0x0000000000107805 */ /* 0x000fe2000001ff00 */
[----:B0-----:R-:W-:-:S06]  /*0130*/  ULEA UR4, UR5, UR4, 0x18 ;  /* 0x0000000405047291 */ /* 0x001fcc000f8ec0ff */
[----:B------:R-:W-:-:S05]  /*0140*/  LEA R3, R3, UR4, 0x3 ;  /* 0x0000000403037c11 */ /* 0x000fca000f8e18ff */
[----:B--2---:R0:W-:Y:S01]  /*0150*/  STS.64 [R3], R4 ;  /* 0x0000000403007388 */ /* 0x0041e20000000a00 */
[----:B------:R-:W-:Y:S06]  /*0160*/  BAR.SYNC.DEFER_BLOCKING 0x0 ;  /* 0x0000000000007b1d */ /* 0x000fec0000010000 */
.L_x_0:
[----:B------:R-:W1:Y:S04]  /*0170*/  LDS.128 R8, [R2+UR4+-0x80] ;  /* 0xffff800402087984 */ /* 0x000e680008000c00 */
[----:B0-----:R-:W0:Y:S04]  /*0180*/  LDS.128 R4, [R2+UR4+-0x70] ;  /* 0xffff900402047984 */ /* 0x001e280008000c00 */
[----:B------:R-:W2:Y:S01]  /*0190*/  LDS.128 R12, [R2+UR4+-0x60] ;  /* 0xffffa004020c7984 */ /* 0x000ea20008000c00 */
[----:B-1----:R-:W-:-:S08]  /*01a0*/  DADD R8, R8, R16 ;  /* 0x0000000008087229 */ /* 0x002fd00000000010 */
[----:B------:R-:W-:Y:S02]  /*01b0*/  DADD R16, R8, R10 ;  /* 0x0000000008107229 */ /* 0x000fe4000000000a */
[----:B------:R-:W1:Y:S06]  /*01c0*/  LDS.128 R8, [R2+UR4+-0x50] ;  /* 0xffffb00402087984 */ /* 0x000e6c0008000c00 */
[----:B0-----:R-:W-:-:S08]  /*01d0*/  DADD R4, R16, R4 ;  /* 0x0000000010047229 */ /* 0x001fd00000000004 */
[----:B------:R-:W-:Y:S02]  /*01e0*/  DADD R16, R4, R6 ;  /* 0x0000000004107229 */ /* 0x000fe40000000006 */
[----:B------:R-:W0:Y:S06]  /*01f0*/  LDS.128 R4, [R2+UR4+-0x40] ;  /* 0xffffc00402047984 */ /* 0x000e2c0008000c00 */
[----:B--2---:R-:W-:-:S08]  /*0200*/  DADD R12, R16, R12 ;  /* 0x00000000100c7229 */ /* 0x004fd0000000000c */
[----:B------:R-:W-:Y:S02]  /*0210*/  DADD R16, R12, R14 ;  /* 0x000000000c107229 */ /* 0x000fe4000000000e */
[----:B------:R-:W2:Y:S06]  /*0220*/  LDS.128 R12, [R2+UR4+-0x30] ;  /* 0xffffd004020c7984 */ /* 0x000eac0008000c00 */
        /* <DEDUP_REMOVED lines=8> */
[----:B------:R-:W2:Y:S06]  /*02b0*/  LDS.128 R12, [R2+UR4] ;  /* 0x00000004020c7984 */ /* 0x000eac0008000c00 */
[----:B-1----:R-:W-:-:S08]  /*02c0*/  DADD R8, R16, R8 ;  /* 0x0000000010087229 */ /* 0x002fd00000000008 */
[----:B------:R-:W-:Y:S02]  /*02d0*/  DADD R16, R8, R10 ;  /* 0x0000000008107229 */ /* 0x000fe4000000000a */
[----:B------:R-:W1:Y:S06]  /*02e0*/  LDS.128 R8, [R2+UR4+0x10] ;  /* 0x0000100402087984 */ /* 0x000e6c0008000c00 */
[----:B0-----:R-:W-:-:S08]  /*02f0*/  DADD R4, R16, R4 ;  /* 0x0000000010047229 */ /* 0x001fd00000000004 */
[----:B------:R-:W-:Y:S02]  /*0300*/  DADD R16, R4, R6 ;  /* 0x0000000004107229 */ /* 0x000fe40000000006 */
[----:B------:R-:W0:Y:S06]  /*0310*/  LDS.128 R4, [R2+UR4+0x20] ;  /* 0x0000200402047984 */ /* 0x000e2c0008000c00 */
[----:B--2---:R-:W-:-:S08]  /*0320*/  DADD R12, R16, R12 ;  /* 0x00000000100c7229 */ /* 0x004fd0000000000c */
[----:B------:R-:W-:Y:S02]  /*0330*/  DADD R16, R12, R14 ;  /* 0x000000000c107229 */ /* 0x000fe4000000000e */
[----:B------:R-:W2:Y:S06]  /*0340*/  LDS.128 R12, [R2+UR4+0x30] ;  /* 0x00003004020c7984 */ /* 0x000eac0008000c00 */
        /* <DEDUP_REMOVED lines=11> */
[----:B------:R1:W3:Y:S06]  /*0400*/  LDS.128 R8, [R2+UR4+0x70] ;  /* 0x0000700402087984 */ /* 0x0002ec0008000c00 */
[----:B0-----:R-:W-:Y:S01]  /*0410*/  DADD R4, R16, R4 ;  /* 0x0000000010047229 */ /* 0x001fe20000000004 */
[----:B-1----:R-:W-:-:S05]  /*0420*/  VIADD R2, R2, 0x100 ;  /* 0x0000010002027836 */ /* 0x002fca0000000000 */
[----:B------:R-:W-:Y:S02]  /*0430*/  ISETP.NE.AND P0, PT, R2, 0x880, PT ;  /* 0x000008800200780c */ /* 0x000fe40003f05270 */
[----:B------:R-:W-:-:S08]  /*0440*/  DADD R4, R4, R6 ;  /* 0x0000000004047229 */ /* 0x000fd00000000006 */
[----:B--2---:R-:W-:-:S08]  /*0450*/  DADD R4, R4, R12 ;  /* 0x0000000004047229 */ /* 0x004fd0000000000c */
[----:B------:R-:W-:-:S08]  /*0460*/  DADD R4, R4, R14 ;  /* 0x0000000004047229 */ /* 0x000fd0000000000e */
[----:B---3--:R-:W-:-:S08]  /*0470*/  DADD R4, R4, R8 ;  /* 0x0000000004047229 */ /* 0x008fd00000000008 */
[----:B------:R-:W-:Y:S01]  /*0480*/  DADD R16, R4, R10 ;  /* 0x0000000004107229 */ /* 0x000fe2000000000a */
[----:B------:R-:W-:Y:S10]  /*0490*/  @P0 BRA `(.L_x_0) ;  /* 0xfffffffc00340947 */ /* 0x000ff4000383ffff */
[----:B------:R-:W0:Y:S02]  /*04a0*/  LDC.64 R2, c[0x0][0x390] ;  /* 0x0000e400ff027b82 */ /* 0x000e240000000a00 */
[----:B0-----:R-:W-:-:S05]  /*04b0*/  IMAD.WIDE.U32 R2, R0, 0x8, R2 ;  /* 0x0000000800027825 */ /* 0x001fca00078e0002 */
[----:B------:R-:W-:Y:S01]  /*04c0*/  STG.E.64 desc[UR6][R2.64], R16 ;  /* 0x0000001002007986 */ /* 0x000fe2000c101b06 */
[----:B------:R-:W-:Y:S05]  /*04d0*/  EXIT ;  /* 0x000000000000794d */ /* 0x000fea0003800000 */
.L_x_1:
[----:B------:R-:W-:-:S00]  /*04e0*/  BRA `(.L_x_1) ;  /* 0xfffffffc00fc7947 */ /* 0x000fc0000383ffff */
[----:B------:R-:W-:-:S00]  /*04f0*/  NOP ;  /* 0x0000000000007918 */ /* 0x000fc00000000000 */
        /* <DEDUP_REMOVED lines=8> */
.L_x_2:


//--------------------- .nv.shared._Z5k_sumlPdS_  --------------------------
	.section	.nv.shared._Z5k_sumlPdS_,"aw",@nobits
	.sectionflags	@""
	.align	8
.nv.shared._Z5k_sumlPdS_:
	.zero		3072


//--------------------- .nv.shared.reserved.0     --------------------------
	.section	.nv.shared.reserved.0,"aw",@nobits
	.weak		__nv_reservedSMEM_offset_0_alias
	.size		__nv_reservedSMEM_offset_0_alias, 0, 64
	.other		__nv_reservedSMEM_offset_0_alias,@"STO_CUDA_RESERVED_SHARED STV_DEFAULT"
__nv_reservedSMEM_offset_0_alias:
	.zero		0
	.zero		64


//--------------------- .nv.constant0._Z5k_sumlPdS_ --------------------------
	.section	.nv.constant0._Z5k_sumlPdS_,"a",@progbits
	.sectionflags	@""
	.align	4
.nv.constant0._Z5k_sumlPdS_:
	.zero		920


//--------------------- SYMBOLS --------------------------

	.type		.nv.reservedSmem.offset0,@object
	.size		.nv.reservedSmem.offset0,0x4
	.type		.nv.reservedSmem.cap,@object
	.size		.nv.reservedSmem.cap,0x4
